	.headerflags	@"EF_CUDA_TEXMODE_UNIFIED EF_CUDA_64BIT_ADDRESS EF_CUDA_ACCELERATORS EF_CUDA_SM90 EF_CUDA_VIRTUAL_SM(EF_CUDA_SM90)"
	.elftype	@"ET_EXEC"


//--------------------- .nv.info                  --------------------------
	.section	.nv.info,"",@"SHT_CUDA_INFO"
	.align	4


	//----- nvinfo : EIATTR_REGCOUNT
	.align		4
        /*0000*/ 	.byte	0x04, 0x2f
        /*0002*/ 	.short	(.L_1 - .L_0)
	.align		4
.L_0:
        /*0004*/ 	.word	index@(triton_poi_fused_cat_8)
        /*0008*/ 	.word	0x00000012


	//----- nvinfo : EIATTR_MIN_STACK_SIZE
	.align		4
.L_1:
        /*000c*/ 	.byte	0x04, 0x12
        /*000e*/ 	.short	(.L_3 - .L_2)
	.align		4
.L_2:
        /*0010*/ 	.word	index@(triton_poi_fused_cat_8)
        /*0014*/ 	.word	0x00000000


	//----- nvinfo : EIATTR_FRAME_SIZE
	.align		4
.L_3:
        /*0018*/ 	.byte	0x04, 0x11
        /*001a*/ 	.short	(.L_5 - .L_4)
	.align		4
.L_4:
        /*001c*/ 	.word	index@(triton_poi_fused_cat_8)
        /*0020*/ 	.word	0x00000000


	//----- nvinfo : EIATTR_MIN_STACK_SIZE
	.align		4
.L_5:
        /*0024*/ 	.byte	0x04, 0x12
        /*0026*/ 	.short	(.L_7 - .L_6)
	.align		4
.L_6:
        /*0028*/ 	.word	index@(triton_poi_fused_cat_8)
        /*002c*/ 	.word	0x00000000
.L_7:


//--------------------- .nv.info.triton_poi_fused_cat_8 --------------------------
	.section	.nv.info.triton_poi_fused_cat_8,"",@"SHT_CUDA_INFO"
	.sectionflags	@""
	.align	4


	//----- nvinfo : EIATTR_CUDA_API_VERSION
	.align		4
        /*0000*/ 	.byte	0x04, 0x37
        /*0002*/ 	.short	(.L_9 - .L_8)
.L_8:
        /*0004*/ 	.word	0x0000007c


	//----- nvinfo : EIATTR_KPARAM_INFO
	.align		4
.L_9:
        /*0008*/ 	.byte	0x04, 0x17
        /*000a*/ 	.short	(.L_11 - .L_10)
.L_10:
        /*000c*/ 	.word	0x00000000
        /*0010*/ 	.short	0x0002
        /*0012*/ 	.short	0x0010
        /*0014*/ 	.byte	0x00, 0xf0, 0x11, 0x00


	//----- nvinfo : EIATTR_KPARAM_INFO
	.align		4
.L_11:
        /*0018*/ 	.byte	0x04, 0x17
        /*001a*/ 	.short	(.L_13 - .L_12)
.L_12:
        /*001c*/ 	.word	0x00000000
        /*0020*/ 	.short	0x0001
        /*0022*/ 	.short	0x0008
        /*0024*/ 	.byte	0x00, 0xf4, 0x21, 0x00


	//----- nvinfo : EIATTR_KPARAM_INFO
	.align		4
.L_13:
        /*0028*/ 	.byte	0x04, 0x17
        /*002a*/ 	.short	(.L_15 - .L_14)
.L_14:
        /*002c*/ 	.word	0x00000000
        /*0030*/ 	.short	0x0000
        /*0032*/ 	.short	0x0000
        /*0034*/ 	.byte	0x00, 0xf4, 0x21, 0x00


	//----- nvinfo : EIATTR_SPARSE_MMA_MASK
	.align		4
.L_15:
        /*0038*/ 	.byte	0x03, 0x50
        /*003a*/ 	.short	0x0000


	//----- nvinfo : EIATTR_MAXREG_COUNT
	.align		4
        /*003c*/ 	.byte	0x03, 0x1b
        /*003e*/ 	.short	0x00ff


	//----- nvinfo : EIATTR_EXIT_INSTR_OFFSETS
	.align		4
        /*0040*/ 	.byte	0x04, 0x1c
        /*0042*/ 	.short	(.L_17 - .L_16)


	//   ....[0]....
.L_16:
        /*0044*/ 	.word	0x00000160


	//   ....[1]....
        /*0048*/ 	.word	0x00000180


	//----- nvinfo : EIATTR_REQNTID
	.align		4
.L_17:
        /*004c*/ 	.byte	0x04, 0x10
        /*004e*/ 	.short	(.L_19 - .L_18)
.L_18:
        /*0050*/ 	.word	0x00000020
        /*0054*/ 	.word	0x00000001
        /*0058*/ 	.word	0x00000001


	//----- nvinfo : EIATTR_CBANK_PARAM_SIZE
	.align		4
.L_19:
        /*005c*/ 	.byte	0x03, 0x19
        /*005e*/ 	.short	0x0014


	//----- nvinfo : EIATTR_PARAM_CBANK
	.align		4
        /*0060*/ 	.byte	0x04, 0x0a
        /*0062*/ 	.short	(.L_21 - .L_20)
	.align		4
.L_20:
        /*0064*/ 	.word	index@(.nv.constant0.triton_poi_fused_cat_8)
        /*0068*/ 	.short	0x0210
        /*006a*/ 	.short	0x0014


	//----- nvinfo : EIATTR_SW_WAR
	.align		4
.L_21:
        /*006c*/ 	.byte	0x04, 0x36
        /*006e*/ 	.short	(.L_23 - .L_22)
.L_22:
        /*0070*/ 	.word	0x00000008
.L_23:


//--------------------- .nv.callgraph             --------------------------
	.section	.nv.callgraph,"",@"SHT_CUDA_CALLGRAPH"
	.align	4
	.sectionentsize	8
	.align		4
        /*0000*/ 	.word	0x00000000
	.align		4
        /*0004*/ 	.word	0xffffffff
	.align		4
        /*0008*/ 	.word	0x00000000
	.align		4
        /*000c*/ 	.word	0xfffffffe
	.align		4
        /*0010*/ 	.word	0x00000000
	.align		4
        /*0014*/ 	.word	0xfffffffd
	.align		4
        /*0018*/ 	.word	0x00000000
	.align		4
        /*001c*/ 	.word	0xfffffffc


//--------------------- .text.triton_poi_fused_cat_8 --------------------------
	.section	.text.triton_poi_fused_cat_8,"ax",@progbits
	.align	128
        .global         triton_poi_fused_cat_8
        .type           triton_poi_fused_cat_8,@function
        .size           triton_poi_fused_cat_8,(.L_x_1 - triton_poi_fused_cat_8)
        .other          triton_poi_fused_cat_8,@"STO_CUDA_ENTRY STV_DEFAULT"
triton_poi_fused_cat_8:
.text.triton_poi_fused_cat_8:
[----:B------:R-:W0:Y:S02]  /*0000*/  LDC R1, c[0x0][0x28] ;  /* 0x00000a00ff017b82 */ /* 0x000e240000000800 */
[----:B------:R-:W1:Y:S01]  /*0010*/  S2R R0, SR_TID.X ;  /* 0x0000000000007919 */ /* 0x000e620000002100 */
[----:B------:R-:W2:Y:S01]  /*0020*/  LDC.64 R4, c[0x0][0x210] ;  /* 0x00008400ff047b82 */ /* 0x000ea20000000a00 */
[----:B------:R-:W-:Y:S01]  /*0030*/  IMAD.MOV.U32 R13, RZ, RZ, RZ ;  /* 0x000000ffff0d7224 */ /* 0x000fe200078e00ff */
[----:B------:R-:W-:Y:S01]  /*0040*/  ULDC.64 UR4, c[0x0][0x208] ;  /* 0x0000820000047ab9 */ /* 0x000fe20000000a00 */
[----:B------:R-:W3:Y:S05]  /*0050*/  S2R R3, SR_CTAID.X ;  /* 0x0000000000037919 */ /* 0x000eea0000002500 */
[----:B------:R-:W4:Y:S01]  /*0060*/  LDC.64 R8, c[0x0][0x218] ;  /* 0x00008600ff087b82 */ /* 0x000f220000000a00 */
[----:B-1----:R-:W-:-:S04]  /*0070*/  LOP3.LUT R0, R0, 0x1f, RZ, 0xc0, !PT ;  /* 0x0000001f00007812 */ /* 0x002fc800078ec0ff */
[----:B---3--:R-:W-:-:S04]  /*0080*/  LEA R0, R3, R0, 0x6 ;  /* 0x0000000003007211 */ /* 0x008fc800078e30ff */
[C---:B------:R-:W-:Y:S02]  /*0090*/  ISETP.GE.AND P0, PT, R0.reuse, 0x40, PT ;  /* 0x000000400000780c */ /* 0x040fe40003f06270 */
[----:B------:R-:W-:Y:S02]  /*00a0*/  SHF.L.U32 R7, R0, 0x4, RZ ;  /* 0x0000000400077819 */ /* 0x000fe400000006ff */
[----:B------:R-:W-:-:S03]  /*00b0*/  IADD3 R6, R0, 0x20, RZ ;  /* 0x0000002000067810 */ /* 0x000fc60007ffe0ff */
[----:B--2---:R-:W-:Y:S01]  /*00c0*/  IMAD.WIDE R2, R7, 0x4, R4 ;  /* 0x0000000407027825 */ /* 0x004fe200078e0204 */
[C---:B------:R-:W-:Y:S02]  /*00d0*/  ISETP.GE.AND P1, PT, R6.reuse, 0x40, PT ;  /* 0x000000400600780c */ /* 0x040fe40003f26270 */
[----:B------:R-:W-:-:S03]  /*00e0*/  SHF.L.U32 R11, R6, 0x4, RZ ;  /* 0x00000004060b7819 */ /* 0x000fc600000006ff */
[----:B------:R-:W2:Y:S01]  /*00f0*/  @!P0 LDG.E.EL R13, desc[UR4][R2.64+0xc] ;  /* 0x00000c04020d8981 */ /* 0x000ea2000c2e1900 */
[----:B------:R-:W-:Y:S02]  /*0100*/  IMAD.MOV.U32 R15, RZ, RZ, RZ ;  /* 0x000000ffff0f7224 */ /* 0x000fe400078e00ff */
[----:B------:R-:W-:-:S04]  /*0110*/  IMAD.WIDE R4, R11, 0x4, R4 ;  /* 0x000000040b047825 */ /* 0x000fc800078e0204 */
[--C-:B----4-:R-:W-:Y:S01]  /*0120*/  IMAD.WIDE R6, R7, 0x4, R8.reuse ;  /* 0x0000000407067825 */ /* 0x110fe200078e0208 */
[----:B------:R1:W5:Y:S03]  /*0130*/  @!P1 LDG.E.EL R15, desc[UR4][R4.64+0xc] ;  /* 0x00000c04040f9981 */ /* 0x000366000c2e1900 */
[----:B------:R-:W-:Y:S01]  /*0140*/  IMAD.WIDE R8, R11, 0x4, R8 ;  /* 0x000000040b087825 */ /* 0x000fe200078e0208 */
[----:B--2---:R1:W-:Y:S01]  /*0150*/  @!P0 STG.E desc[UR4][R6.64], R13 ;  /* 0x0000000d06008986 */ /* 0x0043e2000c101904 */
[----:B------:R-:W-:Y:S05]  /*0160*/  @P1 EXIT ;  /* 0x000000000000194d */ /* 0x000fea0003800000 */
[----:B-----5:R-:W-:Y:S01]  /*0170*/  STG.E desc[UR4][R8.64], R15 ;  /* 0x0000000f08007986 */ /* 0x020fe2000c101904 */
[----:B------:R-:W-:Y:S05]  /*0180*/  EXIT ;  /* 0x000000000000794d */ /* 0x000fea0003800000 */
.L_x_0:
[----:B------:R-:W-:-:S00]  /*0190*/  BRA `(.L_x_0) ;  /* 0xfffffffc00fc7947 */ /* 0x000fc0000383ffff */
[----:B------:R-:W-:-:S00]  /*01a0*/  NOP ;  /* 0x0000000000007918 */ /* 0x000fc00000000000 */
        /* <DEDUP_REMOVED lines=13> */
.L_x_1:


//--------------------- .nv.constant0.triton_poi_fused_cat_8 --------------------------
	.section	.nv.constant0.triton_poi_fused_cat_8,"a",@progbits
	.sectionflags	@""
	.align	4
.nv.constant0.triton_poi_fused_cat_8:
	.zero		548
